//
// Generated by NVIDIA NVVM Compiler
//
// Compiler Build ID: CL-36424714
// Cuda compilation tools, release 13.0, V13.0.88
// Based on NVVM 20.0.0
//

.version 9.0
.target sm_100
.address_size 64

	// .globl	_Z20cudaPreProcessKenerlPfPhiiii

.visible .entry _Z20cudaPreProcessKenerlPfPhiiii(
	.param .u64 .ptr .align 1 _Z20cudaPreProcessKenerlPfPhiiii_param_0,
	.param .u64 .ptr .align 1 _Z20cudaPreProcessKenerlPfPhiiii_param_1,
	.param .u32 _Z20cudaPreProcessKenerlPfPhiiii_param_2,
	.param .u32 _Z20cudaPreProcessKenerlPfPhiiii_param_3,
	.param .u32 _Z20cudaPreProcessKenerlPfPhiiii_param_4,
	.param .u32 _Z20cudaPreProcessKenerlPfPhiiii_param_5
)
{
	.reg .pred 	%p<10>;
	.reg .b16 	%rs<5>;
	.reg .b32 	%r<30>;
	.reg .b32 	%f<4>;
	.reg .b64 	%rd<22>;
	.reg .b64 	%fd<7>;

	ld.param.u64 	%rd6, [_Z20cudaPreProcessKenerlPfPhiiii_param_0];
	ld.param.u64 	%rd7, [_Z20cudaPreProcessKenerlPfPhiiii_param_1];
	ld.param.u32 	%r10, [_Z20cudaPreProcessKenerlPfPhiiii_param_2];
	ld.param.u32 	%r14, [_Z20cudaPreProcessKenerlPfPhiiii_param_3];
	ld.param.u32 	%r12, [_Z20cudaPreProcessKenerlPfPhiiii_param_4];
	ld.param.u32 	%r13, [_Z20cudaPreProcessKenerlPfPhiiii_param_5];
	cvta.to.global.u64 	%rd1, %rd6;
	cvta.to.global.u64 	%rd2, %rd7;
	mov.u32 	%r15, %ctaid.x;
	mov.u32 	%r16, %ntid.x;
	mov.u32 	%r17, %tid.x;
	mad.lo.s32 	%r1, %r15, %r16, %r17;
	mov.u32 	%r18, %ctaid.y;
	mov.u32 	%r19, %ntid.y;
	mov.u32 	%r20, %tid.y;
	mad.lo.s32 	%r21, %r18, %r19, %r20;
	setp.eq.s32 	%p1, %r13, 0;
	setp.ge.s32 	%p2, %r1, %r10;
	setp.ge.s32 	%p3, %r21, %r14;
	or.pred  	%p4, %p2, %p3;
	or.pred  	%p5, %p4, %p1;
	@%p5 bra 	$L__BB0_9;
	mov.u32 	%r22, %ctaid.z;
	mad.lo.s32 	%r23, %r10, %r21, %r1;
	cvt.u16.u32 	%rs1, %r22;
	mad.lo.s32 	%r29, %r23, %r12, 1;
	mul.lo.s32 	%r24, %r12, %r14;
	mul.lo.s32 	%r4, %r24, %r10;
	mad.lo.s32 	%r25, %r22, %r14, %r21;
	mad.lo.s32 	%r28, %r10, %r25, %r1;
	cvt.s64.s32 	%rd3, %r13;
	mov.b64 	%rd21, 0;
$L__BB0_2:
	setp.eq.s16 	%p6, %rs1, 2;
	@%p6 bra 	$L__BB0_7;
	setp.eq.s16 	%p7, %rs1, 1;
	@%p7 bra 	$L__BB0_6;
	setp.ne.s16 	%p8, %rs1, 0;
	@%p8 bra 	$L__BB0_8;
	add.s32 	%r27, %r29, 1;
	cvt.s64.s32 	%rd17, %r27;
	add.s64 	%rd18, %rd2, %rd17;
	ld.global.u8 	%rs4, [%rd18];
	cvt.rn.f64.u16 	%fd5, %rs4;
	div.rn.f64 	%fd6, %fd5, 0d406FE00000000000;
	cvt.rn.f32.f64 	%f3, %fd6;
	mul.wide.s32 	%rd19, %r28, 4;
	add.s64 	%rd20, %rd1, %rd19;
	st.global.f32 	[%rd20], %f3;
	bra.uni 	$L__BB0_8;
$L__BB0_6:
	cvt.s64.s32 	%rd13, %r29;
	add.s64 	%rd14, %rd2, %rd13;
	ld.global.u8 	%rs3, [%rd14];
	cvt.rn.f64.u16 	%fd3, %rs3;
	div.rn.f64 	%fd4, %fd3, 0d406FE00000000000;
	cvt.rn.f32.f64 	%f2, %fd4;
	mul.wide.s32 	%rd15, %r28, 4;
	add.s64 	%rd16, %rd1, %rd15;
	st.global.f32 	[%rd16], %f2;
	bra.uni 	$L__BB0_8;
$L__BB0_7:
	add.s32 	%r26, %r29, -1;
	cvt.s64.s32 	%rd9, %r26;
	add.s64 	%rd10, %rd2, %rd9;
	ld.global.u8 	%rs2, [%rd10];
	cvt.rn.f64.u16 	%fd1, %rs2;
	div.rn.f64 	%fd2, %fd1, 0d406FE00000000000;
	cvt.rn.f32.f64 	%f1, %fd2;
	mul.wide.s32 	%rd11, %r28, 4;
	add.s64 	%rd12, %rd1, %rd11;
	st.global.f32 	[%rd12], %f1;
$L__BB0_8:
	add.s64 	%rd21, %rd21, 1;
	add.s32 	%r29, %r29, %r4;
	add.s32 	%r28, %r28, %r4;
	setp.lt.u64 	%p9, %rd21, %rd3;
	@%p9 bra 	$L__BB0_2;
$L__BB0_9:
	ret;

}


// ===== COMPILED SASS (sm_100) =====

	.target	sm_100

	.elftype	@"ET_EXEC"


//--------------------- .note.nv.tkinfo           --------------------------
	.section	.note.nv.tkinfo,"",@"SHT_NOTE"
	.sectionflags	@"SHF_NOTE_NV_TKINFO"
	.tkinfo
        /*0018*/ 	.word	0x00000002
        /*0030*/ 	.string	""
        /*0030*/ 	.string	"ptxas"
        /*0030*/ 	.string	"Cuda compilation tools, release 13.0, V13.0.88"
        /*0030*/ 	.string	"Build cuda_13.0.r13.0/compiler.36424714_0"
        /*0030*/ 	.string	"-arch sm_100 -m 64 "



//--------------------- .note.nv.cuinfo           --------------------------
	.section	.note.nv.cuinfo,"",@"SHT_NOTE"
	.sectionflags	@"SHF_NOTE_NV_CUINFO"
        /*0018*/ 	.short	0x0002
        /*001a*/ 	.short	0x0064
        /*001c*/ 	.short	0x0082
	.zero		2


//--------------------- .nv.info                  --------------------------
	.section	.nv.info,"",@"SHT_CUDA_INFO"
	.align	4


	//----- nvinfo : EIATTR_REGCOUNT
	.align		4
        /*0000*/ 	.byte	0x04, 0x2f
        /*0002*/ 	.short	(.L_1 - .L_0)
	.align		4
.L_0:
        /*0004*/ 	.word	index@(_Z20cudaPreProcessKenerlPfPhiiii)
        /*0008*/ 	.word	0x0000001d


	//----- nvinfo : EIATTR_FRAME_SIZE
	.align		4
.L_1:
        /*000c*/ 	.byte	0x04, 0x11
        /*000e*/ 	.short	(.L_3 - .L_2)
	.align		4
.L_2:
        /*0010*/ 	.word	index@($__internal_0_$__cuda_sm20_div_rn_f64_full)
        /*0014*/ 	.word	0x00000000


	//----- nvinfo : EIATTR_FRAME_SIZE
	.align		4
.L_3:
        /*0018*/ 	.byte	0x04, 0x11
        /*001a*/ 	.short	(.L_5 - .L_4)
	.align		4
.L_4:
        /*001c*/ 	.word	index@(_Z20cudaPreProcessKenerlPfPhiiii)
        /*0020*/ 	.word	0x00000000


	//----- nvinfo : EIATTR_MIN_STACK_SIZE
	.align		4
.L_5:
        /*0024*/ 	.byte	0x04, 0x12
        /*0026*/ 	.short	(.L_7 - .L_6)
	.align		4
.L_6:
        /*0028*/ 	.word	index@(_Z20cudaPreProcessKenerlPfPhiiii)
        /*002c*/ 	.word	0x00000000
.L_7:


//--------------------- .nv.compat                --------------------------
	.section	.nv.compat,"",@"SHT_CUDA_COMPAT_INFO"
	.align	4
        /*0000*/ 	.byte	0x02, 0x09, 0x00, 0x00, 0x02, 0x02, 0x01, 0x00, 0x02, 0x05, 0x05, 0x00, 0x03, 0x07, 0x01, 0x01
        /*0010*/ 	.byte	0x02, 0x03, 0x00, 0x00, 0x02, 0x06, 0x01, 0x00, 0x04, 0x0b, 0x08, 0x00, 0x01, 0x00, 0x00, 0x00
        /*0020*/ 	.byte	0x00, 0x00, 0x00, 0x00


//--------------------- .nv.info._Z20cudaPreProcessKenerlPfPhiiii --------------------------
	.section	.nv.info._Z20cudaPreProcessKenerlPfPhiiii,"",@"SHT_CUDA_INFO"
	.sectionflags	@""
	.align	4


	//----- nvinfo : EIATTR_CUDA_API_VERSION
	.align		4
        /*0000*/ 	.byte	0x04, 0x37
        /*0002*/ 	.short	(.L_9 - .L_8)
.L_8:
        /*0004*/ 	.word	0x00000082


	//----- nvinfo : EIATTR_KPARAM_INFO
	.align		4
.L_9:
        /*0008*/ 	.byte	0x04, 0x17
        /*000a*/ 	.short	(.L_11 - .L_10)
.L_10:
        /*000c*/ 	.word	0x00000000
        /*0010*/ 	.short	0x0005
        /*0012*/ 	.short	0x001c
        /*0014*/ 	.byte	0x00, 0xf0, 0x11, 0x00


	//----- nvinfo : EIATTR_KPARAM_INFO
	.align		4
.L_11:
        /*0018*/ 	.byte	0x04, 0x17
        /*001a*/ 	.short	(.L_13 - .L_12)
.L_12:
        /*001c*/ 	.word	0x00000000
        /*0020*/ 	.short	0x0004
        /*0022*/ 	.short	0x0018
        /*0024*/ 	.byte	0x00, 0xf0, 0x11, 0x00


	//----- nvinfo : EIATTR_KPARAM_INFO
	.align		4
.L_13:
        /*0028*/ 	.byte	0x04, 0x17
        /*002a*/ 	.short	(.L_15 - .L_14)
.L_14:
        /*002c*/ 	.word	0x00000000
        /*0030*/ 	.short	0x0003
        /*0032*/ 	.short	0x0014
        /*0034*/ 	.byte	0x00, 0xf0, 0x11, 0x00


	//----- nvinfo : EIATTR_KPARAM_INFO
	.align		4
.L_15:
        /*0038*/ 	.byte	0x04, 0x17
        /*003a*/ 	.short	(.L_17 - .L_16)
.L_16:
        /*003c*/ 	.word	0x00000000
        /*0040*/ 	.short	0x0002
        /*0042*/ 	.short	0x0010
        /*0044*/ 	.byte	0x00, 0xf0, 0x11, 0x00


	//----- nvinfo : EIATTR_KPARAM_INFO
	.align		4
.L_17:
        /*0048*/ 	.byte	0x04, 0x17
        /*004a*/ 	.short	(.L_19 - .L_18)
.L_18:
        /*004c*/ 	.word	0x00000000
        /*0050*/ 	.short	0x0001
        /*0052*/ 	.short	0x0008
        /*0054*/ 	.byte	0x00, 0xf5, 0x21, 0x00


	//----- nvinfo : EIATTR_KPARAM_INFO
	.align		4
.L_19:
        /*0058*/ 	.byte	0x04, 0x17
        /*005a*/ 	.short	(.L_21 - .L_20)
.L_20:
        /*005c*/ 	.word	0x00000000
        /*0060*/ 	.short	0x0000
        /*0062*/ 	.short	0x0000
        /*0064*/ 	.byte	0x00, 0xf5, 0x21, 0x00


	//----- nvinfo : EIATTR_SPARSE_MMA_MASK
	.align		4
.L_21:
        /*0068*/ 	.byte	0x03, 0x50
        /*006a*/ 	.short	0x0000


	//----- nvinfo : EIATTR_MAXREG_COUNT
	.align		4
        /*006c*/ 	.byte	0x03, 0x1b
        /*006e*/ 	.short	0x00ff


	//----- nvinfo : EIATTR_MERCURY_ISA_VERSION
	.align		4
        /*0070*/ 	.byte	0x03, 0x5f
        /*0072*/ 	.short	0x0101


	//----- nvinfo : EIATTR_VRC_CTA_INIT_COUNT
	.align		4
        /*0074*/ 	.byte	0x02, 0x4a
	.zero		1
	.zero		1


	//----- nvinfo : EIATTR_EXIT_INSTR_OFFSETS
	.align		4
        /*0078*/ 	.byte	0x04, 0x1c
        /*007a*/ 	.short	(.L_23 - .L_22)


	//   ....[0]....
.L_22:
        /*007c*/ 	.word	0x000000e0


	//   ....[1]....
        /*0080*/ 	.word	0x00000890


	//----- nvinfo : EIATTR_CRS_STACK_SIZE
	.align		4
.L_23:
        /*0084*/ 	.byte	0x04, 0x1e
        /*0086*/ 	.short	(.L_25 - .L_24)
.L_24:
        /*0088*/ 	.word	0x00000000


	//----- nvinfo : EIATTR_CBANK_PARAM_SIZE
	.align		4
.L_25:
        /*008c*/ 	.byte	0x03, 0x19
        /*008e*/ 	.short	0x0020


	//----- nvinfo : EIATTR_PARAM_CBANK
	.align		4
        /*0090*/ 	.byte	0x04, 0x0a
        /*0092*/ 	.short	(.L_27 - .L_26)
	.align		4
.L_26:
        /*0094*/ 	.word	index@(.nv.constant0._Z20cudaPreProcessKenerlPfPhiiii)
        /*0098*/ 	.short	0x0380
        /*009a*/ 	.short	0x0020


	//----- nvinfo : EIATTR_SW_WAR
	.align		4
.L_27:
        /*009c*/ 	.byte	0x04, 0x36
        /*009e*/ 	.short	(.L_29 - .L_28)
.L_28:
        /*00a0*/ 	.word	0x00000008
.L_29:


//--------------------- .nv.callgraph             --------------------------
	.section	.nv.callgraph,"",@"SHT_CUDA_CALLGRAPH"
	.align	4
	.sectionentsize	8
	.align		4
        /*0000*/ 	.word	0x00000000
	.align		4
        /*0004*/ 	.word	0xffffffff
	.align		4
        /*0008*/ 	.word	0x00000000
	.align		4
        /*000c*/ 	.word	0xfffffffe
	.align		4
        /*0010*/ 	.word	0x00000000
	.align		4
        /*0014*/ 	.word	0xfffffffd
	.align		4
        /*0018*/ 	.word	0x00000000
	.align		4
        /*001c*/ 	.word	0xfffffffc


//--------------------- .text._Z20cudaPreProcessKenerlPfPhiiii --------------------------
	.section	.text._Z20cudaPreProcessKenerlPfPhiiii,"ax",@progbits
	.align	128
        .global         _Z20cudaPreProcessKenerlPfPhiiii
        .type           _Z20cudaPreProcessKenerlPfPhiiii,@function
        .size           _Z20cudaPreProcessKenerlPfPhiiii,(.L_x_16 - _Z20cudaPreProcessKenerlPfPhiiii)
        .other          _Z20cudaPreProcessKenerlPfPhiiii,@"STO_CUDA_ENTRY STV_DEFAULT"
_Z20cudaPreProcessKenerlPfPhiiii:
.text._Z20cudaPreProcessKenerlPfPhiiii:
[----:B------:R-:W-:Y:S01]  /*0000*/  LDC R1, c[0x0][0x37c] ;  /* 0x0000df00ff017b82 */ /* 0x000fe20000000800 */
[----:B------:R-:W0:Y:S07]  /*0010*/  S2R R3, SR_TID.Y ;  /* 0x0000000000037919 */ /* 0x000e2e0000002200 */
[----:B------:R-:W1:Y:S01]  /*0020*/  LDC R7, c[0x0][0x360] ;  /* 0x0000d800ff077b82 */ /* 0x000e620000000800 */
[----:B------:R-:W2:Y:S01]  /*0030*/  LDCU.64 UR10, c[0x0][0x390] ;  /* 0x00007200ff0a77ac */ /* 0x000ea20008000a00 */
[----:B------:R-:W1:Y:S01]  /*0040*/  S2R R0, SR_TID.X ;  /* 0x0000000000007919 */ /* 0x000e620000002100 */
[----:B------:R-:W3:Y:S05]  /*0050*/  LDCU UR7, c[0x0][0x39c] ;  /* 0x00007380ff0777ac */ /* 0x000eea0008000800 */
[----:B------:R-:W0:Y:S08]  /*0060*/  S2UR UR5, SR_CTAID.Y ;  /* 0x00000000000579c3 */ /* 0x000e300000002600 */
[----:B------:R-:W0:Y:S08]  /*0070*/  LDC R2, c[0x0][0x364] ;  /* 0x0000d900ff027b82 */ /* 0x000e300000000800 */
[----:B------:R-:W1:Y:S01]  /*0080*/  S2UR UR4, SR_CTAID.X ;  /* 0x00000000000479c3 */ /* 0x000e620000002500 */
[----:B0-----:R-:W-:-:S05]  /*0090*/  IMAD R2, R2, UR5, R3 ;  /* 0x0000000502027c24 */ /* 0x001fca000f8e0203 */
[----:B--2---:R-:W-:Y:S01]  /*00a0*/  ISETP.GE.AND P0, PT, R2, UR11, PT ;  /* 0x0000000b02007c0c */ /* 0x004fe2000bf06270 */
[----:B-1----:R-:W-:-:S05]  /*00b0*/  IMAD R7, R7, UR4, R0 ;  /* 0x0000000407077c24 */ /* 0x002fca000f8e0200 */
[----:B------:R-:W-:-:S04]  /*00c0*/  ISETP.GE.OR P0, PT, R7, UR10, P0 ;  /* 0x0000000a07007c0c */ /* 0x000fc80008706670 */
[----:B---3--:R-:W-:-:S13]  /*00d0*/  ISETP.EQ.OR P0, PT, RZ, UR7, P0 ;  /* 0x00000007ff007c0c */ /* 0x008fda0008702670 */
[----:B------:R-:W-:Y:S05]  /*00e0*/  @P0 EXIT ;  /* 0x000000000000094d */ /* 0x000fea0003800000 */
[----:B------:R-:W0:Y:S01]  /*00f0*/  S2R R0, SR_CTAID.Z ;  /* 0x0000000000007919 */ /* 0x000e220000002700 */
[----:B------:R-:W1:Y:S01]  /*0100*/  LDC R3, c[0x0][0x398] ;  /* 0x0000e600ff037b82 */ /* 0x000e620000000800 */
[----:B------:R-:W2:Y:S01]  /*0110*/  LDCU.64 UR8, c[0x0][0x358] ;  /* 0x00006b00ff0877ac */ /* 0x000ea20008000a00 */
[----:B------:R-:W3:Y:S06]  /*0120*/  LDCU UR14, c[0x0][0x39c] ;  /* 0x00007380ff0e77ac */ /* 0x000eec0008000800 */
[----:B------:R-:W4:Y:S01]  /*0130*/  LDC.64 R4, c[0x0][0x380] ;  /* 0x0000e000ff047b82 */ /* 0x000f220000000a00 */
[----:B------:R-:W0:Y:S01]  /*0140*/  LDCU UR15, c[0x0][0x390] ;  /* 0x00007200ff0f77ac */ /* 0x000e220008000800 */
[----:B------:R-:W0:Y:S01]  /*0150*/  LDCU.64 UR12, c[0x0][0x388] ;  /* 0x00007100ff0c77ac */ /* 0x000e220008000a00 */
[----:B------:R-:W-:Y:S01]  /*0160*/  USHF.R.S32.HI UR7, URZ, 0x1f, UR7 ;  /* 0x0000001fff077899 */ /* 0x000fe20008011407 */
[----:B------:R-:W-:Y:S01]  /*0170*/  UMOV UR5, URZ ;  /* 0x000000ff00057c82 */ /* 0x000fe20008000000 */
[----:B------:R-:W-:Y:S01]  /*0180*/  UMOV UR6, URZ ;  /* 0x000000ff00067c82 */ /* 0x000fe20008000000 */
[----:B-1----:R-:W-:-:S02]  /*0190*/  IMAD R8, R3, UR11, RZ ;  /* 0x0000000b03087c24 */ /* 0x002fc4000f8e02ff */
[----:B0-----:R-:W-:Y:S02]  /*01a0*/  IMAD R6, R0, UR11, R2 ;  /* 0x0000000b00067c24 */ /* 0x001fe4000f8e0202 */
[--C-:B------:R-:W-:Y:S02]  /*01b0*/  IMAD R2, R2, UR10, R7.reuse ;  /* 0x0000000a02027c24 */ /* 0x100fe4000f8e0207 */
[----:B------:R-:W-:Y:S02]  /*01c0*/  IMAD R7, R6, UR10, R7 ;  /* 0x0000000a06077c24 */ /* 0x000fe4000f8e0207 */
[----:B--234-:R-:W-:-:S07]  /*01d0*/  IMAD R6, R2, R3, 0x1 ;  /* 0x0000000102067424 */ /* 0x01cfce00078e0203 */
.L_x_9:
[----:B------:R-:W-:Y:S01]  /*01e0*/  PRMT R2, R0, 0x9910, RZ ;  /* 0x0000991000027816 */ /* 0x000fe200000000ff */
[----:B------:R-:W-:Y:S01]  /*01f0*/  UIADD3 UR5, UP0, UPT, UR5, 0x1, URZ ;  /* 0x0000000105057890 */ /* 0x000fe2000ff1e0ff */
[----:B------:R-:W-:Y:S01]  /*0200*/  IMAD.MOV.U32 R9, RZ, RZ, 0x406fe000 ;  /* 0x406fe000ff097424 */ /* 0x000fe200078e00ff */
[----:B------:R-:W-:Y:S01]  /*0210*/  UMOV UR4, URZ ;  /* 0x000000ff00047c82 */ /* 0x000fe20008000000 */
[----:B------:R-:W-:Y:S01]  /*0220*/  ISETP.NE.AND P0, PT, R2, 0x2, PT ;  /* 0x000000020200780c */ /* 0x000fe20003f05270 */
[----:B------:R-:W-:Y:S02]  /*0230*/  UIADD3.X UR6, UPT, UPT, URZ, UR6, URZ, UP0, !UPT ;  /* 0x00000006ff067290 */ /* 0x000fe400087fe4ff */
[----:B------:R-:W-:-:S04]  /*0240*/  UISETP.GE.U32.AND UP0, UPT, UR5, UR14, UPT ;  /* 0x0000000e0500728c */ /* 0x000fc8000bf06070 */
[----:B------:R-:W-:-:S06]  /*0250*/  UISETP.GE.U32.AND.EX UP0, UPT, UR6, UR7, UPT, UP0 ;  /* 0x000000070600728c */ /* 0x000fcc000bf06100 */
[----:B012---:R-:W-:Y:S05]  /*0260*/  @!P0 BRA `(.L_x_0) ;  /* 0x0000000400048947 */ /* 0x007fea0003800000 */
[----:B------:R-:W-:-:S13]  /*0270*/  ISETP.NE.AND P0, PT, R2, 0x1, PT ;  /* 0x000000010200780c */ /* 0x000fda0003f05270 */
[----:B------:R-:W-:Y:S05]  /*0280*/  @!P0 BRA `(.L_x_1) ;  /* 0x0000000000848947 */ /* 0x000fea0003800000 */
[----:B------:R-:W-:-:S13]  /*0290*/  ISETP.NE.AND P0, PT, R2, RZ, PT ;  /* 0x000000ff0200720c */ /* 0x000fda0003f05270 */
[----:B------:R-:W-:Y:S05]  /*02a0*/  @P0 BRA `(.L_x_2) ;  /* 0x00000004006c0947 */ /* 0x000fea0003800000 */
[----:B------:R-:W-:-:S05]  /*02b0*/  VIADD R2, R6, 0x1 ;  /* 0x0000000106027836 */ /* 0x000fca0000000000 */
[----:B------:R-:W-:-:S04]  /*02c0*/  IADD3 R14, P0, PT, R2, UR12, RZ ;  /* 0x0000000c020e7c10 */ /* 0x000fc8000ff1e0ff */
[----:B------:R-:W-:-:S05]  /*02d0*/  LEA.HI.X.SX32 R15, R2, UR13, 0x1, P0 ;  /* 0x0000000d020f7c11 */ /* 0x000fca00080f0eff */
[----:B------:R-:W2:Y:S01]  /*02e0*/  LDG.E.U8 R16, desc[UR8][R14.64] ;  /* 0x000000080e107981 */ /* 0x000ea2000c1e1100 */
[----:B------:R-:W0:Y:S01]  /*02f0*/  MUFU.RCP64H R3, 255 ;  /* 0x406fe00000037908 */ /* 0x000e220000001800 */
[----:B------:R-:W-:Y:S01]  /*0300*/  IMAD.MOV.U32 R12, RZ, RZ, 0x0 ;  /* 0x00000000ff0c7424 */ /* 0x000fe200078e00ff */
[----:B------:R-:W-:Y:S01]  /*0310*/  BSSY.RECONVERGENT B0, `(.L_x_3) ;  /* 0x0000014000007945 */ /* 0x000fe20003800200 */
[----:B------:R-:W-:Y:S02]  /*0320*/  IMAD.MOV.U32 R13, RZ, RZ, 0x406fe000 ;  /* 0x406fe000ff0d7424 */ /* 0x000fe400078e00ff */
[----:B------:R-:W-:-:S06]  /*0330*/  IMAD.MOV.U32 R2, RZ, RZ, 0x1 ;  /* 0x00000001ff027424 */ /* 0x000fcc00078e00ff */
[----:B0-----:R-:W-:-:S08]  /*0340*/  DFMA R10, R2, -R12, 1 ;  /* 0x3ff00000020a742b */ /* 0x001fd0000000080c */
[----:B------:R-:W-:-:S08]  /*0350*/  DFMA R10, R10, R10, R10 ;  /* 0x0000000a0a0a722b */ /* 0x000fd0000000000a */
[----:B------:R-:W-:-:S08]  /*0360*/  DFMA R2, R2, R10, R2 ;  /* 0x0000000a0202722b */ /* 0x000fd00000000002 */
[----:B------:R-:W-:-:S08]  /*0370*/  DFMA R12, R2, -R12, 1 ;  /* 0x3ff00000020c742b */ /* 0x000fd0000000080c */
[----:B------:R-:W-:Y:S01]  /*0380*/  DFMA R2, R2, R12, R2 ;  /* 0x0000000c0202722b */ /* 0x000fe20000000002 */
[----:B--2---:R-:W0:Y:S07]  /*0390*/  I2F.F64.U16 R10, R16 ;  /* 0x00000010000a7312 */ /* 0x004e2e0000101800 */
[----:B0-----:R-:W-:Y:S01]  /*03a0*/  DMUL R12, R10, R2 ;  /* 0x000000020a0c7228 */ /* 0x001fe20000000000 */
[----:B------:R-:W-:-:S07]  /*03b0*/  FSETP.GEU.AND P1, PT, |R11|, 6.5827683646048100446e-37, PT ;  /* 0x036000000b00780b */ /* 0x000fce0003f2e200 */
[----:B------:R-:W-:-:S08]  /*03c0*/  DFMA R14, R12, -255, R10 ;  /* 0xc06fe0000c0e782b */ /* 0x000fd0000000000a */
[----:B------:R-:W-:-:S10]  /*03d0*/  DFMA R2, R2, R14, R12 ;  /* 0x0000000e0202722b */ /* 0x000fd4000000000c */
[----:B------:R-:W-:-:S05]  /*03e0*/  FFMA R12, RZ, 3.748046875, R3 ;  /* 0x406fe000ff0c7823 */ /* 0x000fca0000000003 */
[----:B------:R-:W-:-:S13]  /*03f0*/  FSETP.GT.AND P0, PT, |R12|, 1.469367938527859385e-39, PT ;  /* 0x001000000c00780b */ /* 0x000fda0003f04200 */
[----:B------:R-:W-:Y:S05]  /*0400*/  @P0 BRA P1, `(.L_x_4) ;  /* 0x0000000000100947 */ /* 0x000fea0000800000 */
[----:B------:R-:W-:Y:S01]  /*0410*/  IMAD.MOV.U32 R12, RZ, RZ, R10 ;  /* 0x000000ffff0c7224 */ /* 0x000fe200078e000a */
[----:B------:R-:W-:Y:S01]  /*0420*/  MOV R22, 0x450 ;  /* 0x0000045000167802 */ /* 0x000fe20000000f00 */
[----:B------:R-:W-:-:S07]  /*0430*/  IMAD.MOV.U32 R13, RZ, RZ, R11 ;  /* 0x000000ffff0d7224 */ /* 0x000fce00078e000b */
[----:B------:R-:W-:Y:S05]  /*0440*/  CALL.REL.NOINC `($__internal_0_$__cuda_sm20_div_rn_f64_full) ;  /* 0x0000000400147944 */ /* 0x000fea0003c00000 */
.L_x_4:
[----:B------:R-:W-:Y:S05]  /*0450*/  BSYNC.RECONVERGENT B0 ;  /* 0x0000000000007941 */ /* 0x000fea0003800200 */
.L_x_3:
[----:B------:R-:W0:Y:S01]  /*0460*/  F2F.F32.F64 R3, R2 ;  /* 0x0000000200037310 */ /* 0x000e220000301000 */
[----:B------:R-:W-:-:S05]  /*0470*/  IMAD.WIDE R10, R7, 0x4, R4 ;  /* 0x00000004070a7825 */ /* 0x000fca00078e0204 */
[----:B0-----:R1:W-:Y:S01]  /*0480*/  STG.E desc[UR8][R10.64], R3 ;  /* 0x000000030a007986 */ /* 0x0013e2000c101908 */
[----:B------:R-:W-:Y:S05]  /*0490*/  BRA `(.L_x_2) ;  /* 0x0000000000f07947 */ /* 0x000fea0003800000 */
.L_x_1:
        /* <DEDUP_REMOVED lines=25> */
.L_x_6:
[----:B------:R-:W-:Y:S05]  /*0630*/  BSYNC.RECONVERGENT B0 ;  /* 0x0000000000007941 */ /* 0x000fea0003800200 */
.L_x_5:
[----:B------:R-:W0:Y:S01]  /*0640*/  F2F.F32.F64 R3, R2 ;  /* 0x0000000200037310 */ /* 0x000e220000301000 */
[----:B------:R-:W-:-:S05]  /*0650*/  IMAD.WIDE R10, R7, 0x4, R4 ;  /* 0x00000004070a7825 */ /* 0x000fca00078e0204 */
[----:B0-----:R0:W-:Y:S01]  /*0660*/  STG.E desc[UR8][R10.64], R3 ;  /* 0x000000030a007986 */ /* 0x0011e2000c101908 */
[----:B------:R-:W-:Y:S05]  /*0670*/  BRA `(.L_x_2) ;  /* 0x0000000000787947 */ /* 0x000fea0003800000 */
.L_x_0:
        /* <DEDUP_REMOVED lines=26> */
.L_x_8:
[----:B------:R-:W-:Y:S05]  /*0820*/  BSYNC.RECONVERGENT B0 ;  /* 0x0000000000007941 */ /* 0x000fea0003800200 */
.L_x_7:
[----:B------:R-:W0:Y:S01]  /*0830*/  F2F.F32.F64 R3, R2 ;  /* 0x0000000200037310 */ /* 0x000e220000301000 */
[----:B------:R-:W-:-:S05]  /*0840*/  IMAD.WIDE R10, R7, 0x4, R4 ;  /* 0x00000004070a7825 */ /* 0x000fca00078e0204 */
[----:B0-----:R2:W-:Y:S02]  /*0850*/  STG.E desc[UR8][R10.64], R3 ;  /* 0x000000030a007986 */ /* 0x0015e4000c101908 */
.L_x_2:
[C---:B------:R-:W-:Y:S02]  /*0860*/  IMAD R6, R8.reuse, UR15, R6 ;  /* 0x0000000f08067c24 */ /* 0x040fe4000f8e0206 */
[----:B------:R-:W-:Y:S01]  /*0870*/  IMAD R7, R8, UR15, R7 ;  /* 0x0000000f08077c24 */ /* 0x000fe2000f8e0207 */
[----:B------:R-:W-:Y:S06]  /*0880*/  BRA.U !UP0, `(.L_x_9) ;  /* 0xfffffff908547547 */ /* 0x000fec000b83ffff */
[----:B------:R-:W-:Y:S05]  /*0890*/  EXIT ;  /* 0x000000000000794d */ /* 0x000fea0003800000 */
        .weak           $__internal_0_$__cuda_sm20_div_rn_f64_full
        .type           $__internal_0_$__cuda_sm20_div_rn_f64_full,@function
        .size           $__internal_0_$__cuda_sm20_div_rn_f64_full,(.L_x_16 - $__internal_0_$__cuda_sm20_div_rn_f64_full)
$__internal_0_$__cuda_sm20_div_rn_f64_full:
[C---:B------:R-:W-:Y:S01]  /*08a0*/  FSETP.GEU.AND P0, PT, |R9|.reuse, 1.469367938527859385e-39, PT ;  /* 0x001000000900780b */ /* 0x040fe20003f0e200 */
[----:B------:R-:W-:Y:S01]  /*08b0*/  IMAD.U32 R2, RZ, RZ, UR4 ;  /* 0x00000004ff027e24 */ /* 0x000fe2000f8e00ff */
[----:B------:R-:W-:Y:S01]  /*08c0*/  LOP3.LUT R3, R9, 0x800fffff, RZ, 0xc0, !PT ;  /* 0x800fffff09037812 */ /* 0x000fe200078ec0ff */
[----:B------:R-:W-:Y:S01]  /*08d0*/  IMAD.U32 R10, RZ, RZ, UR4 ;  /* 0x00000004ff0a7e24 */ /* 0x000fe2000f8e00ff */
[----:B------:R-:W-:Y:S01]  /*08e0*/  FSETP.GEU.AND P2, PT, |R13|, 1.469367938527859385e-39, PT ;  /* 0x001000000d00780b */ /* 0x000fe20003f4e200 */
[----:B------:R-:W-:Y:S01]  /*08f0*/  IMAD.MOV.U32 R16, RZ, RZ, 0x1 ;  /* 0x00000001ff107424 */ /* 0x000fe200078e00ff */
[----:B------:R-:W-:Y:S01]  /*0900*/  LOP3.LUT R11, R3, 0x3ff00000, RZ, 0xfc, !PT ;  /* 0x3ff00000030b7812 */ /* 0x000fe200078efcff */
[----:B------:R-:W-:Y:S01]  /*0910*/  IMAD.MOV.U32 R3, RZ, RZ, R9 ;  /* 0x000000ffff037224 */ /* 0x000fe200078e0009 */
[----:B------:R-:W-:Y:S01]  /*0920*/  LOP3.LUT R23, R13, 0x7ff00000, RZ, 0xc0, !PT ;  /* 0x7ff000000d177812 */ /* 0x000fe200078ec0ff */
[----:B------:R-:W-:Y:S01]  /*0930*/  BSSY.RECONVERGENT B1, `(.L_x_10) ;  /* 0x0000050000017945 */ /* 0x000fe20003800200 */
[----:B------:R-:W-:Y:S01]  /*0940*/  LOP3.LUT R24, R9, 0x7ff00000, RZ, 0xc0, !PT ;  /* 0x7ff0000009187812 */ /* 0x000fe200078ec0ff */
[----:B------:R-:W-:-:S02]  /*0950*/  IMAD.MOV.U32 R9, RZ, RZ, 0x1ca00000 ;  /* 0x1ca00000ff097424 */ /* 0x000fc400078e00ff */
[----:B------:R-:W-:Y:S01]  /*0960*/  @!P0 DMUL R10, R2, 8.98846567431157953865e+307 ;  /* 0x7fe00000020a8828 */ /* 0x000fe20000000000 */
[----:B------:R-:W-:Y:S01]  /*0970*/  ISETP.GE.U32.AND P1, PT, R23, R24, PT ;  /* 0x000000181700720c */ /* 0x000fe20003f26070 */
[----:B------:R-:W-:Y:S02]  /*0980*/  IMAD.MOV.U32 R25, RZ, RZ, R23 ;  /* 0x000000ffff197224 */ /* 0x000fe400078e0017 */
[----:B------:R-:W-:Y:S02]  /*0990*/  @!P2 LOP3.LUT R18, R3, 0x7ff00000, RZ, 0xc0, !PT ;  /* 0x7ff000000312a812 */ /* 0x000fe400078ec0ff */
[----:B------:R-:W0:Y:S02]  /*09a0*/  MUFU.RCP64H R17, R11 ;  /* 0x0000000b00117308 */ /* 0x000e240000001800 */
[----:B------:R-:W-:Y:S02]  /*09b0*/  @!P2 ISETP.GE.U32.AND P3, PT, R23, R18, PT ;  /* 0x000000121700a20c */ /* 0x000fe40003f66070 */
[----:B------:R-:W-:-:S02]  /*09c0*/  @!P0 LOP3.LUT R24, R11, 0x7ff00000, RZ, 0xc0, !PT ;  /* 0x7ff000000b188812 */ /* 0x000fc400078ec0ff */
[----:B------:R-:W-:-:S04]  /*09d0*/  @!P2 SEL R19, R9, 0x63400000, !P3 ;  /* 0x634000000913a807 */ /* 0x000fc80005800000 */
[----:B------:R-:W-:-:S04]  /*09e0*/  @!P2 LOP3.LUT R20, R19, 0x80000000, R13, 0xf8, !PT ;  /* 0x800000001314a812 */ /* 0x000fc800078ef80d */
[----:B------:R-:W-:Y:S01]  /*09f0*/  @!P2 LOP3.LUT R21, R20, 0x100000, RZ, 0xfc, !PT ;  /* 0x001000001415a812 */ /* 0x000fe200078efcff */
[----:B------:R-:W-:Y:S01]  /*0a00*/  @!P2 IMAD.MOV.U32 R20, RZ, RZ, RZ ;  /* 0x000000ffff14a224 */ /* 0x000fe200078e00ff */
[----:B0-----:R-:W-:-:S08]  /*0a10*/  DFMA R14, R16, -R10, 1 ;  /* 0x3ff00000100e742b */ /* 0x001fd0000000080a */
[----:B------:R-:W-:-:S08]  /*0a20*/  DFMA R14, R14, R14, R14 ;  /* 0x0000000e0e0e722b */ /* 0x000fd0000000000e */
[----:B------:R-:W-:Y:S01]  /*0a30*/  DFMA R16, R16, R14, R16 ;  /* 0x0000000e1010722b */ /* 0x000fe20000000010 */
[----:B------:R-:W-:Y:S01]  /*0a40*/  SEL R15, R9, 0x63400000, !P1 ;  /* 0x63400000090f7807 */ /* 0x000fe20004800000 */
[----:B------:R-:W-:-:S03]  /*0a50*/  IMAD.MOV.U32 R14, RZ, RZ, R12 ;  /* 0x000000ffff0e7224 */ /* 0x000fc600078e000c */
[----:B------:R-:W-:-:S03]  /*0a60*/  LOP3.LUT R15, R15, 0x800fffff, R13, 0xf8, !PT ;  /* 0x800fffff0f0f7812 */ /* 0x000fc600078ef80d */
[----:B------:R-:W-:-:S03]  /*0a70*/  DFMA R18, R16, -R10, 1 ;  /* 0x3ff000001012742b */ /* 0x000fc6000000080a */
[----:B------:R-:W-:-:S05]  /*0a80*/  @!P2 DFMA R14, R14, 2, -R20 ;  /* 0x400000000e0ea82b */ /* 0x000fca0000000814 */
[----:B------:R-:W-:-:S05]  /*0a90*/  DFMA R18, R16, R18, R16 ;  /* 0x000000121012722b */ /* 0x000fca0000000010 */
[----:B------:R-:W-:-:S03]  /*0aa0*/  @!P2 LOP3.LUT R25, R15, 0x7ff00000, RZ, 0xc0, !PT ;  /* 0x7ff000000f19a812 */ /* 0x000fc600078ec0ff */
[----:B------:R-:W-:Y:S02]  /*0ab0*/  DMUL R16, R18, R14 ;  /* 0x0000000e12107228 */ /* 0x000fe40000000000 */
[----:B------:R-:W-:-:S05]  /*0ac0*/  VIADD R26, R25, 0xffffffff ;  /* 0xffffffff191a7836 */ /* 0x000fca0000000000 */
[----:B------:R-:W-:Y:S01]  /*0ad0*/  ISETP.GT.U32.AND P0, PT, R26, 0x7feffffe, PT ;  /* 0x7feffffe1a00780c */ /* 0x000fe20003f04070 */
[----:B------:R-:W-:Y:S01]  /*0ae0*/  VIADD R26, R24, 0xffffffff ;  /* 0xffffffff181a7836 */ /* 0x000fe20000000000 */
[----:B------:R-:W-:-:S04]  /*0af0*/  DFMA R20, R16, -R10, R14 ;  /* 0x8000000a1014722b */ /* 0x000fc8000000000e */
[----:B------:R-:W-:-:S04]  /*0b00*/  ISETP.GT.U32.OR P0, PT, R26, 0x7feffffe, P0 ;  /* 0x7feffffe1a00780c */ /* 0x000fc80000704470 */
[----:B------:R-:W-:-:S09]  /*0b10*/  DFMA R20, R18, R20, R16 ;  /* 0x000000141214722b */ /* 0x000fd20000000010 */
[----:B------:R-:W-:Y:S05]  /*0b20*/  @P0 BRA `(.L_x_11) ;  /* 0x00000000006c0947 */ /* 0x000fea0003800000 */
[----:B------:R-:W-:-:S04]  /*0b30*/  LOP3.LUT R16, R3, 0x7ff00000, RZ, 0xc0, !PT ;  /* 0x7ff0000003107812 */ /* 0x000fc800078ec0ff */
[CC--:B------:R-:W-:Y:S02]  /*0b40*/  VIADDMNMX R12, R23.reuse, -R16.reuse, 0xb9600000, !PT ;  /* 0xb9600000170c7446 */ /* 0x0c0fe40007800910 */
[----:B------:R-:W-:Y:S02]  /*0b50*/  ISETP.GE.U32.AND P0, PT, R23, R16, PT ;  /* 0x000000101700720c */ /* 0x000fe40003f06070 */
[----:B------:R-:W-:Y:S02]  /*0b60*/  VIMNMX R12, PT, PT, R12, 0x46a00000, PT ;  /* 0x46a000000c0c7848 */ /* 0x000fe40003fe0100 */
[----:B------:R-:W-:-:S05]  /*0b70*/  SEL R9, R9, 0x63400000, !P0 ;  /* 0x6340000009097807 */ /* 0x000fca0004000000 */
[----:B------:R-:W-:Y:S02]  /*0b80*/  IMAD.IADD R9, R12, 0x1, -R9 ;  /* 0x000000010c097824 */ /* 0x000fe400078e0a09 */
[----:B------:R-:W-:Y:S02]  /*0b90*/  IMAD.MOV.U32 R12, RZ, RZ, RZ ;  /* 0x000000ffff0c7224 */ /* 0x000fe400078e00ff */
[----:B------:R-:W-:-:S06]  /*0ba0*/  VIADD R13, R9, 0x7fe00000 ;  /* 0x7fe00000090d7836 */ /* 0x000fcc0000000000 */
[----:B------:R-:W-:-:S10]  /*0bb0*/  DMUL R16, R20, R12 ;  /* 0x0000000c14107228 */ /* 0x000fd40000000000 */
[----:B------:R-:W-:-:S13]  /*0bc0*/  FSETP.GTU.AND P0, PT, |R17|, 1.469367938527859385e-39, PT ;  /* 0x001000001100780b */ /* 0x000fda0003f0c200 */
[----:B------:R-:W-:Y:S05]  /*0bd0*/  @P0 BRA `(.L_x_12) ;  /* 0x0000000000940947 */ /* 0x000fea0003800000 */
[----:B------:R-:W-:Y:S01]  /*0be0*/  DFMA R10, R20, -R10, R14 ;  /* 0x8000000a140a722b */ /* 0x000fe2000000000e */
[----:B------:R-:W-:-:S09]  /*0bf0*/  IMAD.MOV.U32 R12, RZ, RZ, RZ ;  /* 0x000000ffff0c7224 */ /* 0x000fd200078e00ff */
[C---:B------:R-:W-:Y:S02]  /*0c00*/  FSETP.NEU.AND P0, PT, R11.reuse, RZ, PT ;  /* 0x000000ff0b00720b */ /* 0x040fe40003f0d000 */
[----:B------:R-:W-:-:S04]  /*0c10*/  LOP3.LUT R15, R11, 0x80000000, R3, 0x48, !PT ;  /* 0x800000000b0f7812 */ /* 0x000fc800078e4803 */
[----:B------:R-:W-:-:S07]  /*0c20*/  LOP3.LUT R13, R15, R13, RZ, 0xfc, !PT ;  /* 0x0000000d0f0d7212 */ /* 0x000fce00078efcff */
[----:B------:R-:W-:Y:S05]  /*0c30*/  @!P0 BRA `(.L_x_12) ;  /* 0x00000000007c8947 */ /* 0x000fea0003800000 */
[----:B------:R-:W-:Y:S01]  /*0c40*/  IMAD.MOV R3, RZ, RZ, -R9 ;  /* 0x000000ffff037224 */ /* 0x000fe200078e0a09 */
[----:B------:R-:W-:Y:S01]  /*0c50*/  DMUL.RP R12, R20, R12 ;  /* 0x0000000c140c7228 */ /* 0x000fe20000008000 */
[----:B------:R-:W-:Y:S01]  /*0c60*/  IMAD.MOV.U32 R2, RZ, RZ, RZ ;  /* 0x000000ffff027224 */ /* 0x000fe200078e00ff */
[----:B------:R-:W-:-:S05]  /*0c70*/  IADD3 R9, PT, PT, -R9, -0x43300000, RZ ;  /* 0xbcd0000009097810 */ /* 0x000fca0007ffe1ff */
[----:B------:R-:W-:-:S03]  /*0c80*/  DFMA R2, R16, -R2, R20 ;  /* 0x800000021002722b */ /* 0x000fc60000000014 */
[----:B------:R-:W-:-:S07]  /*0c90*/  LOP3.LUT R15, R13, R15, RZ, 0x3c, !PT ;  /* 0x0000000f0d0f7212 */ /* 0x000fce00078e3cff */
[----:B------:R-:W-:-:S04]  /*0ca0*/  FSETP.NEU.AND P0, PT, |R3|, R9, PT ;  /* 0x000000090300720b */ /* 0x000fc80003f0d200 */
[----:B------:R-:W-:Y:S02]  /*0cb0*/  FSEL R16, R12, R16, !P0 ;  /* 0x000000100c107208 */ /* 0x000fe40004000000 */
[----:B------:R-:W-:Y:S01]  /*0cc0*/  FSEL R17, R15, R17, !P0 ;  /* 0x000000110f117208 */ /* 0x000fe20004000000 */
[----:B------:R-:W-:Y:S06]  /*0cd0*/  BRA `(.L_x_12) ;  /* 0x0000000000547947 */ /* 0x000fec0003800000 */
.L_x_11:
[----:B------:R-:W-:-:S14]  /*0ce0*/  DSETP.NAN.AND P0, PT, R12, R12, PT ;  /* 0x0000000c0c00722a */ /* 0x000fdc0003f08000 */
[----:B------:R-:W-:Y:S05]  /*0cf0*/  @P0 BRA `(.L_x_13) ;  /* 0x0000000000440947 */ /* 0x000fea0003800000 */
[----:B------:R-:W-:-:S14]  /*0d00*/  DSETP.NAN.AND P0, PT, R2, R2, PT ;  /* 0x000000020200722a */ /* 0x000fdc0003f08000 */
[----:B------:R-:W-:Y:S05]  /*0d10*/  @P0 BRA `(.L_x_14) ;  /* 0x0000000000300947 */ /* 0x000fea0003800000 */
[----:B------:R-:W-:Y:S01]  /*0d20*/  ISETP.NE.AND P0, PT, R25, R24, PT ;  /* 0x000000181900720c */ /* 0x000fe20003f05270 */
[----:B------:R-:W-:Y:S02]  /*0d30*/  IMAD.MOV.U32 R16, RZ, RZ, 0x0 ;  /* 0x00000000ff107424 */ /* 0x000fe400078e00ff */
[----:B------:R-:W-:-:S10]  /*0d40*/  IMAD.MOV.U32 R17, RZ, RZ, -0x80000 ;  /* 0xfff80000ff117424 */ /* 0x000fd400078e00ff */
[----:B------:R-:W-:Y:S05]  /*0d50*/  @!P0 BRA `(.L_x_12) ;  /* 0x0000000000348947 */ /* 0x000fea0003800000 */
[----:B------:R-:W-:Y:S02]  /*0d60*/  ISETP.NE.AND P0, PT, R25, 0x7ff00000, PT ;  /* 0x7ff000001900780c */ /* 0x000fe40003f05270 */
[----:B------:R-:W-:Y:S02]  /*0d70*/  LOP3.LUT R17, R13, 0x80000000, R3, 0x48, !PT ;  /* 0x800000000d117812 */ /* 0x000fe400078e4803 */
[----:B------:R-:W-:-:S13]  /*0d80*/  ISETP.EQ.OR P0, PT, R24, RZ, !P0 ;  /* 0x000000ff1800720c */ /* 0x000fda0004702670 */
[----:B------:R-:W-:Y:S01]  /*0d90*/  @P0 LOP3.LUT R2, R17, 0x7ff00000, RZ, 0xfc, !PT ;  /* 0x7ff0000011020812 */ /* 0x000fe200078efcff */
[----:B------:R-:W-:Y:S02]  /*0da0*/  @!P0 IMAD.MOV.U32 R16, RZ, RZ, RZ ;  /* 0x000000ffff108224 */ /* 0x000fe400078e00ff */
[----:B------:R-:W-:Y:S02]  /*0db0*/  @P0 IMAD.MOV.U32 R16, RZ, RZ, RZ ;  /* 0x000000ffff100224 */ /* 0x000fe400078e00ff */
[----:B------:R-:W-:Y:S01]  /*0dc0*/  @P0 IMAD.MOV.U32 R17, RZ, RZ, R2 ;  /* 0x000000ffff110224 */ /* 0x000fe200078e0002 */
[----:B------:R-:W-:Y:S06]  /*0dd0*/  BRA `(.L_x_12) ;  /* 0x0000000000147947 */ /* 0x000fec0003800000 */
.L_x_14:
[----:B------:R-:W-:Y:S01]  /*0de0*/  LOP3.LUT R17, R3, 0x80000, RZ, 0xfc, !PT ;  /* 0x0008000003117812 */ /* 0x000fe200078efcff */
[----:B------:R-:W-:Y:S01]  /*0df0*/  IMAD.MOV.U32 R16, RZ, RZ, R2 ;  /* 0x000000ffff107224 */ /* 0x000fe200078e0002 */
[----:B------:R-:W-:Y:S06]  /*0e00*/  BRA `(.L_x_12) ;  /* 0x0000000000087947 */ /* 0x000fec0003800000 */
.L_x_13:
[----:B------:R-:W-:Y:S01]  /*0e10*/  LOP3.LUT R17, R13, 0x80000, RZ, 0xfc, !PT ;  /* 0x000800000d117812 */ /* 0x000fe200078efcff */
[----:B------:R-:W-:-:S07]  /*0e20*/  IMAD.MOV.U32 R16, RZ, RZ, R12 ;  /* 0x000000ffff107224 */ /* 0x000fce00078e000c */
.L_x_12:
[----:B------:R-:W-:Y:S05]  /*0e30*/  BSYNC.RECONVERGENT B1 ;  /* 0x0000000000017941 */ /* 0x000fea0003800200 */
.L_x_10:
[----:B------:R-:W-:Y:S02]  /*0e40*/  IMAD.MOV.U32 R23, RZ, RZ, 0x0 ;  /* 0x00000000ff177424 */ /* 0x000fe400078e00ff */
[----:B------:R-:W-:Y:S02]  /*0e50*/  IMAD.MOV.U32 R2, RZ, RZ, R16 ;  /* 0x000000ffff027224 */ /* 0x000fe400078e0010 */
[----:B------:R-:W-:Y:S01]  /*0e60*/  IMAD.MOV.U32 R3, RZ, RZ, R17 ;  /* 0x000000ffff037224 */ /* 0x000fe200078e0011 */
[----:B------:R-:W-:Y:S06]  /*0e70*/  RET.REL.NODEC R22 `(_Z20cudaPreProcessKenerlPfPhiiii) ;  /* 0xfffffff016607950 */ /* 0x000fec0003c3ffff */
.L_x_15:
[----:B------:R-:W-:-:S00]  /*0e80*/  BRA `(.L_x_15) ;  /* 0xfffffffc00fc7947 */ /* 0x000fc0000383ffff */
[----:B------:R-:W-:-:S00]  /*0e90*/  NOP ;  /* 0x0000000000007918 */ /* 0x000fc00000000000 */
        /* <DEDUP_REMOVED lines=14> */
.L_x_16:


//--------------------- .nv.shared.reserved.0     --------------------------
	.section	.nv.shared.reserved.0,"aw",@nobits
	.weak		__nv_reservedSMEM_offset_0_alias
	.size		__nv_reservedSMEM_offset_0_alias, 0, 64
	.other		__nv_reservedSMEM_offset_0_alias,@"STO_CUDA_RESERVED_SHARED STV_DEFAULT"
__nv_reservedSMEM_offset_0_alias:
	.zero		0
	.zero		64


//--------------------- .nv.constant0._Z20cudaPreProcessKenerlPfPhiiii --------------------------
	.section	.nv.constant0._Z20cudaPreProcessKenerlPfPhiiii,"a",@progbits
	.sectionflags	@""
	.align	4
.nv.constant0._Z20cudaPreProcessKenerlPfPhiiii:
	.zero		928


//--------------------- SYMBOLS --------------------------

	.type		.nv.reservedSmem.offset0,@object
	.size		.nv.reservedSmem.offset0,0x4
